//
// Generated by NVIDIA NVVM Compiler
//
// Compiler Build ID: CL-36424714
// Cuda compilation tools, release 13.0, V13.0.88
// Based on NVVM 20.0.0
//

.version 9.0
.target sm_100
.address_size 64

	// .globl	_Z4add1PfS_S_

.visible .entry _Z4add1PfS_S_(
	.param .u64 .ptr .align 1 _Z4add1PfS_S__param_0,
	.param .u64 .ptr .align 1 _Z4add1PfS_S__param_1,
	.param .u64 .ptr .align 1 _Z4add1PfS_S__param_2
)
{
	.reg .b32 	%r<5>;
	.reg .b32 	%f<4>;
	.reg .b64 	%rd<11>;

	ld.param.u64 	%rd1, [_Z4add1PfS_S__param_0];
	ld.param.u64 	%rd2, [_Z4add1PfS_S__param_1];
	ld.param.u64 	%rd3, [_Z4add1PfS_S__param_2];
	cvta.to.global.u64 	%rd4, %rd3;
	cvta.to.global.u64 	%rd5, %rd2;
	cvta.to.global.u64 	%rd6, %rd1;
	mov.u32 	%r1, %ctaid.x;
	mov.u32 	%r2, %ntid.x;
	mov.u32 	%r3, %tid.x;
	mad.lo.s32 	%r4, %r1, %r2, %r3;
	mul.wide.s32 	%rd7, %r4, 4;
	add.s64 	%rd8, %rd6, %rd7;
	ld.global.f32 	%f1, [%rd8];
	add.s64 	%rd9, %rd5, %rd7;
	ld.global.f32 	%f2, [%rd9];
	add.f32 	%f3, %f1, %f2;
	add.s64 	%rd10, %rd4, %rd7;
	st.global.f32 	[%rd10], %f3;
	ret;

}
	// .globl	_Z4add2PfS_S_
.visible .entry _Z4add2PfS_S_(
	.param .u64 .ptr .align 1 _Z4add2PfS_S__param_0,
	.param .u64 .ptr .align 1 _Z4add2PfS_S__param_1,
	.param .u64 .ptr .align 1 _Z4add2PfS_S__param_2
)
{
	.reg .b32 	%r<6>;
	.reg .b32 	%f<4>;
	.reg .b64 	%rd<11>;

	ld.param.u64 	%rd1, [_Z4add2PfS_S__param_0];
	ld.param.u64 	%rd2, [_Z4add2PfS_S__param_1];
	ld.param.u64 	%rd3, [_Z4add2PfS_S__param_2];
	cvta.to.global.u64 	%rd4, %rd3;
	cvta.to.global.u64 	%rd5, %rd2;
	cvta.to.global.u64 	%rd6, %rd1;
	mov.u32 	%r1, %ctaid.x;
	mov.u32 	%r2, %ntid.x;
	mov.u32 	%r3, %tid.x;
	mad.lo.s32 	%r4, %r1, %r2, %r3;
	add.s32 	%r5, %r4, 1;
	mul.wide.s32 	%rd7, %r5, 4;
	add.s64 	%rd8, %rd6, %rd7;
	ld.global.f32 	%f1, [%rd8];
	add.s64 	%rd9, %rd5, %rd7;
	ld.global.f32 	%f2, [%rd9];
	add.f32 	%f3, %f1, %f2;
	add.s64 	%rd10, %rd4, %rd7;
	st.global.f32 	[%rd10], %f3;
	ret;

}
	// .globl	_Z4add3PfS_S_
.visible .entry _Z4add3PfS_S_(
	.param .u64 .ptr .align 1 _Z4add3PfS_S__param_0,
	.param .u64 .ptr .align 1 _Z4add3PfS_S__param_1,
	.param .u64 .ptr .align 1 _Z4add3PfS_S__param_2
)
{
	.reg .b32 	%r<6>;
	.reg .b32 	%f<4>;
	.reg .b64 	%rd<11>;

	ld.param.u64 	%rd1, [_Z4add3PfS_S__param_0];
	ld.param.u64 	%rd2, [_Z4add3PfS_S__param_1];
	ld.param.u64 	%rd3, [_Z4add3PfS_S__param_2];
	cvta.to.global.u64 	%rd4, %rd3;
	cvta.to.global.u64 	%rd5, %rd2;
	cvta.to.global.u64 	%rd6, %rd1;
	mov.u32 	%r1, %tid.x;
	xor.b32  	%r2, %r1, 1;
	mov.u32 	%r3, %ctaid.x;
	mov.u32 	%r4, %ntid.x;
	mad.lo.s32 	%r5, %r3, %r4, %r2;
	mul.wide.s32 	%rd7, %r5, 4;
	add.s64 	%rd8, %rd6, %rd7;
	ld.global.f32 	%f1, [%rd8];
	add.s64 	%rd9, %rd5, %rd7;
	ld.global.f32 	%f2, [%rd9];
	add.f32 	%f3, %f1, %f2;
	add.s64 	%rd10, %rd4, %rd7;
	st.global.f32 	[%rd10], %f3;
	ret;

}
	// .globl	_Z4add4PfS_S_
.visible .entry _Z4add4PfS_S_(
	.param .u64 .ptr .align 1 _Z4add4PfS_S__param_0,
	.param .u64 .ptr .align 1 _Z4add4PfS_S__param_1,
	.param .u64 .ptr .align 1 _Z4add4PfS_S__param_2
)
{
	.reg .b32 	%r<6>;
	.reg .b32 	%f<4>;
	.reg .b64 	%rd<11>;

	ld.param.u64 	%rd1, [_Z4add4PfS_S__param_0];
	ld.param.u64 	%rd2, [_Z4add4PfS_S__param_1];
	ld.param.u64 	%rd3, [_Z4add4PfS_S__param_2];
	cvta.to.global.u64 	%rd4, %rd3;
	cvta.to.global.u64 	%rd5, %rd2;
	cvta.to.global.u64 	%rd6, %rd1;
	mov.u32 	%r1, %ctaid.x;
	mov.u32 	%r2, %ntid.x;
	mov.u32 	%r3, %tid.x;
	mad.lo.s32 	%r4, %r1, %r2, %r3;
	shr.s32 	%r5, %r4, 5;
	mul.wide.s32 	%rd7, %r5, 4;
	add.s64 	%rd8, %rd6, %rd7;
	ld.global.f32 	%f1, [%rd8];
	add.s64 	%rd9, %rd5, %rd7;
	ld.global.f32 	%f2, [%rd9];
	add.f32 	%f3, %f1, %f2;
	add.s64 	%rd10, %rd4, %rd7;
	st.global.f32 	[%rd10], %f3;
	ret;

}
	// .globl	_Z4add5PfS_S_
.visible .entry _Z4add5PfS_S_(
	.param .u64 .ptr .align 1 _Z4add5PfS_S__param_0,
	.param .u64 .ptr .align 1 _Z4add5PfS_S__param_1,
	.param .u64 .ptr .align 1 _Z4add5PfS_S__param_2
)
{
	.reg .b32 	%r<6>;
	.reg .b32 	%f<4>;
	.reg .b64 	%rd<11>;

	ld.param.u64 	%rd1, [_Z4add5PfS_S__param_0];
	ld.param.u64 	%rd2, [_Z4add5PfS_S__param_1];
	ld.param.u64 	%rd3, [_Z4add5PfS_S__param_2];
	cvta.to.global.u64 	%rd4, %rd3;
	cvta.to.global.u64 	%rd5, %rd2;
	cvta.to.global.u64 	%rd6, %rd1;
	mov.u32 	%r1, %ctaid.x;
	mov.u32 	%r2, %ntid.x;
	mov.u32 	%r3, %tid.x;
	mad.lo.s32 	%r4, %r1, %r2, %r3;
	shl.b32 	%r5, %r4, 2;
	mul.wide.s32 	%rd7, %r5, 4;
	add.s64 	%rd8, %rd6, %rd7;
	ld.global.f32 	%f1, [%rd8];
	add.s64 	%rd9, %rd5, %rd7;
	ld.global.f32 	%f2, [%rd9];
	add.f32 	%f3, %f1, %f2;
	add.s64 	%rd10, %rd4, %rd7;
	st.global.f32 	[%rd10], %f3;
	ret;

}


// ===== COMPILED SASS (sm_100) =====

	.target	sm_100

	.elftype	@"ET_EXEC"


//--------------------- .note.nv.tkinfo           --------------------------
	.section	.note.nv.tkinfo,"",@"SHT_NOTE"
	.sectionflags	@"SHF_NOTE_NV_TKINFO"
	.tkinfo
        /*0018*/ 	.word	0x00000002
        /*0030*/ 	.string	""
        /*0030*/ 	.string	"ptxas"
        /*0030*/ 	.string	"Cuda compilation tools, release 13.0, V13.0.88"
        /*0030*/ 	.string	"Build cuda_13.0.r13.0/compiler.36424714_0"
        /*0030*/ 	.string	"-arch sm_100 -m 64 "



//--------------------- .note.nv.cuinfo           --------------------------
	.section	.note.nv.cuinfo,"",@"SHT_NOTE"
	.sectionflags	@"SHF_NOTE_NV_CUINFO"
        /*0018*/ 	.short	0x0002
        /*001a*/ 	.short	0x0064
        /*001c*/ 	.short	0x0082
	.zero		2


//--------------------- .nv.info                  --------------------------
	.section	.nv.info,"",@"SHT_CUDA_INFO"
	.align	4


	//----- nvinfo : EIATTR_REGCOUNT
	.align		4
        /*0000*/ 	.byte	0x04, 0x2f
        /*0002*/ 	.short	(.L_1 - .L_0)
	.align		4
.L_0:
        /*0004*/ 	.word	index@(_Z4add1PfS_S_)
        /*0008*/ 	.word	0x0000000c


	//----- nvinfo : EIATTR_FRAME_SIZE
	.align		4
.L_1:
        /*000c*/ 	.byte	0x04, 0x11
        /*000e*/ 	.short	(.L_3 - .L_2)
	.align		4
.L_2:
        /*0010*/ 	.word	index@(_Z4add1PfS_S_)
        /*0014*/ 	.word	0x00000000


	//----- nvinfo : EIATTR_REGCOUNT
	.align		4
.L_3:
        /*0018*/ 	.byte	0x04, 0x2f
        /*001a*/ 	.short	(.L_5 - .L_4)
	.align		4
.L_4:
        /*001c*/ 	.word	index@(_Z4add2PfS_S_)
        /*0020*/ 	.word	0x0000000c


	//----- nvinfo : EIATTR_FRAME_SIZE
	.align		4
.L_5:
        /*0024*/ 	.byte	0x04, 0x11
        /*0026*/ 	.short	(.L_7 - .L_6)
	.align		4
.L_6:
        /*0028*/ 	.word	index@(_Z4add2PfS_S_)
        /*002c*/ 	.word	0x00000000


	//----- nvinfo : EIATTR_REGCOUNT
	.align		4
.L_7:
        /*0030*/ 	.byte	0x04, 0x2f
        /*0032*/ 	.short	(.L_9 - .L_8)
	.align		4
.L_8:
        /*0034*/ 	.word	index@(_Z4add3PfS_S_)
        /*0038*/ 	.word	0x0000000c


	//----- nvinfo : EIATTR_FRAME_SIZE
	.align		4
.L_9:
        /*003c*/ 	.byte	0x04, 0x11
        /*003e*/ 	.short	(.L_11 - .L_10)
	.align		4
.L_10:
        /*0040*/ 	.word	index@(_Z4add3PfS_S_)
        /*0044*/ 	.word	0x00000000


	//----- nvinfo : EIATTR_REGCOUNT
	.align		4
.L_11:
        /*0048*/ 	.byte	0x04, 0x2f
        /*004a*/ 	.short	(.L_13 - .L_12)
	.align		4
.L_12:
        /*004c*/ 	.word	index@(_Z4add4PfS_S_)
        /*0050*/ 	.word	0x0000000c


	//----- nvinfo : EIATTR_FRAME_SIZE
	.align		4
.L_13:
        /*0054*/ 	.byte	0x04, 0x11
        /*0056*/ 	.short	(.L_15 - .L_14)
	.align		4
.L_14:
        /*0058*/ 	.word	index@(_Z4add4PfS_S_)
        /*005c*/ 	.word	0x00000000


	//----- nvinfo : EIATTR_REGCOUNT
	.align		4
.L_15:
        /*0060*/ 	.byte	0x04, 0x2f
        /*0062*/ 	.short	(.L_17 - .L_16)
	.align		4
.L_16:
        /*0064*/ 	.word	index@(_Z4add5PfS_S_)
        /*0068*/ 	.word	0x0000000c


	//----- nvinfo : EIATTR_FRAME_SIZE
	.align		4
.L_17:
        /*006c*/ 	.byte	0x04, 0x11
        /*006e*/ 	.short	(.L_19 - .L_18)
	.align		4
.L_18:
        /*0070*/ 	.word	index@(_Z4add5PfS_S_)
        /*0074*/ 	.word	0x00000000


	//----- nvinfo : EIATTR_MIN_STACK_SIZE
	.align		4
.L_19:
        /*0078*/ 	.byte	0x04, 0x12
        /*007a*/ 	.short	(.L_21 - .L_20)
	.align		4
.L_20:
        /*007c*/ 	.word	index@(_Z4add5PfS_S_)
        /*0080*/ 	.word	0x00000000


	//----- nvinfo : EIATTR_MIN_STACK_SIZE
	.align		4
.L_21:
        /*0084*/ 	.byte	0x04, 0x12
        /*0086*/ 	.short	(.L_23 - .L_22)
	.align		4
.L_22:
        /*0088*/ 	.word	index@(_Z4add4PfS_S_)
        /*008c*/ 	.word	0x00000000


	//----- nvinfo : EIATTR_MIN_STACK_SIZE
	.align		4
.L_23:
        /*0090*/ 	.byte	0x04, 0x12
        /*0092*/ 	.short	(.L_25 - .L_24)
	.align		4
.L_24:
        /*0094*/ 	.word	index@(_Z4add3PfS_S_)
        /*0098*/ 	.word	0x00000000


	//----- nvinfo : EIATTR_MIN_STACK_SIZE
	.align		4
.L_25:
        /*009c*/ 	.byte	0x04, 0x12
        /*009e*/ 	.short	(.L_27 - .L_26)
	.align		4
.L_26:
        /*00a0*/ 	.word	index@(_Z4add2PfS_S_)
        /*00a4*/ 	.word	0x00000000


	//----- nvinfo : EIATTR_MIN_STACK_SIZE
	.align		4
.L_27:
        /*00a8*/ 	.byte	0x04, 0x12
        /*00aa*/ 	.short	(.L_29 - .L_28)
	.align		4
.L_28:
        /*00ac*/ 	.word	index@(_Z4add1PfS_S_)
        /*00b0*/ 	.word	0x00000000
.L_29:


//--------------------- .nv.compat                --------------------------
	.section	.nv.compat,"",@"SHT_CUDA_COMPAT_INFO"
	.align	4
        /*0000*/ 	.byte	0x02, 0x09, 0x00, 0x00, 0x02, 0x02, 0x01, 0x00, 0x02, 0x05, 0x05, 0x00, 0x03, 0x07, 0x01, 0x01
        /*0010*/ 	.byte	0x02, 0x03, 0x00, 0x00, 0x02, 0x06, 0x01, 0x00, 0x04, 0x0b, 0x08, 0x00, 0x09, 0x00, 0x00, 0x00
        /*0020*/ 	.byte	0x00, 0x00, 0x00, 0x00


//--------------------- .nv.info._Z4add5PfS_S_    --------------------------
	.section	.nv.info._Z4add5PfS_S_,"",@"SHT_CUDA_INFO"
	.sectionflags	@""
	.align	4


	//----- nvinfo : EIATTR_CUDA_API_VERSION
	.align		4
        /*0000*/ 	.byte	0x04, 0x37
        /*0002*/ 	.short	(.L_31 - .L_30)
.L_30:
        /*0004*/ 	.word	0x00000082


	//----- nvinfo : EIATTR_KPARAM_INFO
	.align		4
.L_31:
        /*0008*/ 	.byte	0x04, 0x17
        /*000a*/ 	.short	(.L_33 - .L_32)
.L_32:
        /*000c*/ 	.word	0x00000000
        /*0010*/ 	.short	0x0002
        /*0012*/ 	.short	0x0010
        /*0014*/ 	.byte	0x00, 0xf5, 0x21, 0x00


	//----- nvinfo : EIATTR_KPARAM_INFO
	.align		4
.L_33:
        /*0018*/ 	.byte	0x04, 0x17
        /*001a*/ 	.short	(.L_35 - .L_34)
.L_34:
        /*001c*/ 	.word	0x00000000
        /*0020*/ 	.short	0x0001
        /*0022*/ 	.short	0x0008
        /*0024*/ 	.byte	0x00, 0xf5, 0x21, 0x00


	//----- nvinfo : EIATTR_KPARAM_INFO
	.align		4
.L_35:
        /*0028*/ 	.byte	0x04, 0x17
        /*002a*/ 	.short	(.L_37 - .L_36)
.L_36:
        /*002c*/ 	.word	0x00000000
        /*0030*/ 	.short	0x0000
        /*0032*/ 	.short	0x0000
        /*0034*/ 	.byte	0x00, 0xf5, 0x21, 0x00


	//----- nvinfo : EIATTR_SPARSE_MMA_MASK
	.align		4
.L_37:
        /*0038*/ 	.byte	0x03, 0x50
        /*003a*/ 	.short	0x0000


	//----- nvinfo : EIATTR_MAXREG_COUNT
	.align		4
        /*003c*/ 	.byte	0x03, 0x1b
        /*003e*/ 	.short	0x00ff


	//----- nvinfo : EIATTR_MERCURY_ISA_VERSION
	.align		4
        /*0040*/ 	.byte	0x03, 0x5f
        /*0042*/ 	.short	0x0101


	//----- nvinfo : EIATTR_VRC_CTA_INIT_COUNT
	.align		4
        /*0044*/ 	.byte	0x02, 0x4a
	.zero		1
	.zero		1


	//----- nvinfo : EIATTR_EXIT_INSTR_OFFSETS
	.align		4
        /*0048*/ 	.byte	0x04, 0x1c
        /*004a*/ 	.short	(.L_39 - .L_38)


	//   ....[0]....
.L_38:
        /*004c*/ 	.word	0x00000110


	//----- nvinfo : EIATTR_CBANK_PARAM_SIZE
	.align		4
.L_39:
        /*0050*/ 	.byte	0x03, 0x19
        /*0052*/ 	.short	0x0018


	//----- nvinfo : EIATTR_PARAM_CBANK
	.align		4
        /*0054*/ 	.byte	0x04, 0x0a
        /*0056*/ 	.short	(.L_41 - .L_40)
	.align		4
.L_40:
        /*0058*/ 	.word	index@(.nv.constant0._Z4add5PfS_S_)
        /*005c*/ 	.short	0x0380
        /*005e*/ 	.short	0x0018


	//----- nvinfo : EIATTR_SW_WAR
	.align		4
.L_41:
        /*0060*/ 	.byte	0x04, 0x36
        /*0062*/ 	.short	(.L_43 - .L_42)
.L_42:
        /*0064*/ 	.word	0x00000008
.L_43:


//--------------------- .nv.info._Z4add4PfS_S_    --------------------------
	.section	.nv.info._Z4add4PfS_S_,"",@"SHT_CUDA_INFO"
	.sectionflags	@""
	.align	4


	//----- nvinfo : EIATTR_CUDA_API_VERSION
	.align		4
        /*0000*/ 	.byte	0x04, 0x37
        /*0002*/ 	.short	(.L_45 - .L_44)
.L_44:
        /*0004*/ 	.word	0x00000082


	//----- nvinfo : EIATTR_KPARAM_INFO
	.align		4
.L_45:
        /*0008*/ 	.byte	0x04, 0x17
        /*000a*/ 	.short	(.L_47 - .L_46)
.L_46:
        /*000c*/ 	.word	0x00000000
        /*0010*/ 	.short	0x0002
        /*0012*/ 	.short	0x0010
        /*0014*/ 	.byte	0x00, 0xf5, 0x21, 0x00


	//----- nvinfo : EIATTR_KPARAM_INFO
	.align		4
.L_47:
        /*0018*/ 	.byte	0x04, 0x17
        /*001a*/ 	.short	(.L_49 - .L_48)
.L_48:
        /*001c*/ 	.word	0x00000000
        /*0020*/ 	.short	0x0001
        /*0022*/ 	.short	0x0008
        /*0024*/ 	.byte	0x00, 0xf5, 0x21, 0x00


	//----- nvinfo : EIATTR_KPARAM_INFO
	.align		4
.L_49:
        /*0028*/ 	.byte	0x04, 0x17
        /*002a*/ 	.short	(.L_51 - .L_50)
.L_50:
        /*002c*/ 	.word	0x00000000
        /*0030*/ 	.short	0x0000
        /*0032*/ 	.short	0x0000
        /*0034*/ 	.byte	0x00, 0xf5, 0x21, 0x00


	//----- nvinfo : EIATTR_SPARSE_MMA_MASK
	.align		4
.L_51:
        /*0038*/ 	.byte	0x03, 0x50
        /*003a*/ 	.short	0x0000


	//----- nvinfo : EIATTR_MAXREG_COUNT
	.align		4
        /*003c*/ 	.byte	0x03, 0x1b
        /*003e*/ 	.short	0x00ff


	//----- nvinfo : EIATTR_MERCURY_ISA_VERSION
	.align		4
        /*0040*/ 	.byte	0x03, 0x5f
        /*0042*/ 	.short	0x0101


	//----- nvinfo : EIATTR_VRC_CTA_INIT_COUNT
	.align		4
        /*0044*/ 	.byte	0x02, 0x4a
	.zero		1
	.zero		1


	//----- nvinfo : EIATTR_EXIT_INSTR_OFFSETS
	.align		4
        /*0048*/ 	.byte	0x04, 0x1c
        /*004a*/ 	.short	(.L_53 - .L_52)


	//   ....[0]....
.L_52:
        /*004c*/ 	.word	0x00000110


	//----- nvinfo : EIATTR_CBANK_PARAM_SIZE
	.align		4
.L_53:
        /*0050*/ 	.byte	0x03, 0x19
        /*0052*/ 	.short	0x0018


	//----- nvinfo : EIATTR_PARAM_CBANK
	.align		4
        /*0054*/ 	.byte	0x04, 0x0a
        /*0056*/ 	.short	(.L_55 - .L_54)
	.align		4
.L_54:
        /*0058*/ 	.word	index@(.nv.constant0._Z4add4PfS_S_)
        /*005c*/ 	.short	0x0380
        /*005e*/ 	.short	0x0018


	//----- nvinfo : EIATTR_SW_WAR
	.align		4
.L_55:
        /*0060*/ 	.byte	0x04, 0x36
        /*0062*/ 	.short	(.L_57 - .L_56)
.L_56:
        /*0064*/ 	.word	0x00000008
.L_57:


//--------------------- .nv.info._Z4add3PfS_S_    --------------------------
	.section	.nv.info._Z4add3PfS_S_,"",@"SHT_CUDA_INFO"
	.sectionflags	@""
	.align	4


	//----- nvinfo : EIATTR_CUDA_API_VERSION
	.align		4
        /*0000*/ 	.byte	0x04, 0x37
        /*0002*/ 	.short	(.L_59 - .L_58)
.L_58:
        /*0004*/ 	.word	0x00000082


	//----- nvinfo : EIATTR_KPARAM_INFO
	.align		4
.L_59:
        /*0008*/ 	.byte	0x04, 0x17
        /*000a*/ 	.short	(.L_61 - .L_60)
.L_60:
        /*000c*/ 	.word	0x00000000
        /*0010*/ 	.short	0x0002
        /*0012*/ 	.short	0x0010
        /*0014*/ 	.byte	0x00, 0xf5, 0x21, 0x00


	//----- nvinfo : EIATTR_KPARAM_INFO
	.align		4
.L_61:
        /*0018*/ 	.byte	0x04, 0x17
        /*001a*/ 	.short	(.L_63 - .L_62)
.L_62:
        /*001c*/ 	.word	0x00000000
        /*0020*/ 	.short	0x0001
        /*0022*/ 	.short	0x0008
        /*0024*/ 	.byte	0x00, 0xf5, 0x21, 0x00


	//----- nvinfo : EIATTR_KPARAM_INFO
	.align		4
.L_63:
        /*0028*/ 	.byte	0x04, 0x17
        /*002a*/ 	.short	(.L_65 - .L_64)
.L_64:
        /*002c*/ 	.word	0x00000000
        /*0030*/ 	.short	0x0000
        /*0032*/ 	.short	0x0000
        /*0034*/ 	.byte	0x00, 0xf5, 0x21, 0x00


	//----- nvinfo : EIATTR_SPARSE_MMA_MASK
	.align		4
.L_65:
        /*0038*/ 	.byte	0x03, 0x50
        /*003a*/ 	.short	0x0000


	//----- nvinfo : EIATTR_MAXREG_COUNT
	.align		4
        /*003c*/ 	.byte	0x03, 0x1b
        /*003e*/ 	.short	0x00ff


	//----- nvinfo : EIATTR_MERCURY_ISA_VERSION
	.align		4
        /*0040*/ 	.byte	0x03, 0x5f
        /*0042*/ 	.short	0x0101


	//----- nvinfo : EIATTR_VRC_CTA_INIT_COUNT
	.align		4
        /*0044*/ 	.byte	0x02, 0x4a
	.zero		1
	.zero		1


	//----- nvinfo : EIATTR_EXIT_INSTR_OFFSETS
	.align		4
        /*0048*/ 	.byte	0x04, 0x1c
        /*004a*/ 	.short	(.L_67 - .L_66)


	//   ....[0]....
.L_66:
        /*004c*/ 	.word	0x00000110


	//----- nvinfo : EIATTR_CBANK_PARAM_SIZE
	.align		4
.L_67:
        /*0050*/ 	.byte	0x03, 0x19
        /*0052*/ 	.short	0x0018


	//----- nvinfo : EIATTR_PARAM_CBANK
	.align		4
        /*0054*/ 	.byte	0x04, 0x0a
        /*0056*/ 	.short	(.L_69 - .L_68)
	.align		4
.L_68:
        /*0058*/ 	.word	index@(.nv.constant0._Z4add3PfS_S_)
        /*005c*/ 	.short	0x0380
        /*005e*/ 	.short	0x0018


	//----- nvinfo : EIATTR_SW_WAR
	.align		4
.L_69:
        /*0060*/ 	.byte	0x04, 0x36
        /*0062*/ 	.short	(.L_71 - .L_70)
.L_70:
        /*0064*/ 	.word	0x00000008
.L_71:


//--------------------- .nv.info._Z4add2PfS_S_    --------------------------
	.section	.nv.info._Z4add2PfS_S_,"",@"SHT_CUDA_INFO"
	.sectionflags	@""
	.align	4


	//----- nvinfo : EIATTR_CUDA_API_VERSION
	.align		4
        /*0000*/ 	.byte	0x04, 0x37
        /*0002*/ 	.short	(.L_73 - .L_72)
.L_72:
        /*0004*/ 	.word	0x00000082


	//----- nvinfo : EIATTR_KPARAM_INFO
	.align		4
.L_73:
        /*0008*/ 	.byte	0x04, 0x17
        /*000a*/ 	.short	(.L_75 - .L_74)
.L_74:
        /*000c*/ 	.word	0x00000000
        /*0010*/ 	.short	0x0002
        /*0012*/ 	.short	0x0010
        /*0014*/ 	.byte	0x00, 0xf5, 0x21, 0x00


	//----- nvinfo : EIATTR_KPARAM_INFO
	.align		4
.L_75:
        /*0018*/ 	.byte	0x04, 0x17
        /*001a*/ 	.short	(.L_77 - .L_76)
.L_76:
        /*001c*/ 	.word	0x00000000
        /*0020*/ 	.short	0x0001
        /*0022*/ 	.short	0x0008
        /*0024*/ 	.byte	0x00, 0xf5, 0x21, 0x00


	//----- nvinfo : EIATTR_KPARAM_INFO
	.align		4
.L_77:
        /*0028*/ 	.byte	0x04, 0x17
        /*002a*/ 	.short	(.L_79 - .L_78)
.L_78:
        /*002c*/ 	.word	0x00000000
        /*0030*/ 	.short	0x0000
        /*0032*/ 	.short	0x0000
        /*0034*/ 	.byte	0x00, 0xf5, 0x21, 0x00


	//----- nvinfo : EIATTR_SPARSE_MMA_MASK
	.align		4
.L_79:
        /*0038*/ 	.byte	0x03, 0x50
        /*003a*/ 	.short	0x0000


	//----- nvinfo : EIATTR_MAXREG_COUNT
	.align		4
        /*003c*/ 	.byte	0x03, 0x1b
        /*003e*/ 	.short	0x00ff


	//----- nvinfo : EIATTR_MERCURY_ISA_VERSION
	.align		4
        /*0040*/ 	.byte	0x03, 0x5f
        /*0042*/ 	.short	0x0101


	//----- nvinfo : EIATTR_VRC_CTA_INIT_COUNT
	.align		4
        /*0044*/ 	.byte	0x02, 0x4a
	.zero		1
	.zero		1


	//----- nvinfo : EIATTR_EXIT_INSTR_OFFSETS
	.align		4
        /*0048*/ 	.byte	0x04, 0x1c
        /*004a*/ 	.short	(.L_81 - .L_80)


	//   ....[0]....
.L_80:
        /*004c*/ 	.word	0x00000110


	//----- nvinfo : EIATTR_CBANK_PARAM_SIZE
	.align		4
.L_81:
        /*0050*/ 	.byte	0x03, 0x19
        /*0052*/ 	.short	0x0018


	//----- nvinfo : EIATTR_PARAM_CBANK
	.align		4
        /*0054*/ 	.byte	0x04, 0x0a
        /*0056*/ 	.short	(.L_83 - .L_82)
	.align		4
.L_82:
        /*0058*/ 	.word	index@(.nv.constant0._Z4add2PfS_S_)
        /*005c*/ 	.short	0x0380
        /*005e*/ 	.short	0x0018


	//----- nvinfo : EIATTR_SW_WAR
	.align		4
.L_83:
        /*0060*/ 	.byte	0x04, 0x36
        /*0062*/ 	.short	(.L_85 - .L_84)
.L_84:
        /*0064*/ 	.word	0x00000008
.L_85:


//--------------------- .nv.info._Z4add1PfS_S_    --------------------------
	.section	.nv.info._Z4add1PfS_S_,"",@"SHT_CUDA_INFO"
	.sectionflags	@""
	.align	4


	//----- nvinfo : EIATTR_CUDA_API_VERSION
	.align		4
        /*0000*/ 	.byte	0x04, 0x37
        /*0002*/ 	.short	(.L_87 - .L_86)
.L_86:
        /*0004*/ 	.word	0x00000082


	//----- nvinfo : EIATTR_KPARAM_INFO
	.align		4
.L_87:
        /*0008*/ 	.byte	0x04, 0x17
        /*000a*/ 	.short	(.L_89 - .L_88)
.L_88:
        /*000c*/ 	.word	0x00000000
        /*0010*/ 	.short	0x0002
        /*0012*/ 	.short	0x0010
        /*0014*/ 	.byte	0x00, 0xf5, 0x21, 0x00


	//----- nvinfo : EIATTR_KPARAM_INFO
	.align		4
.L_89:
        /*0018*/ 	.byte	0x04, 0x17
        /*001a*/ 	.short	(.L_91 - .L_90)
.L_90:
        /*001c*/ 	.word	0x00000000
        /*0020*/ 	.short	0x0001
        /*0022*/ 	.short	0x0008
        /*0024*/ 	.byte	0x00, 0xf5, 0x21, 0x00


	//----- nvinfo : EIATTR_KPARAM_INFO
	.align		4
.L_91:
        /*0028*/ 	.byte	0x04, 0x17
        /*002a*/ 	.short	(.L_93 - .L_92)
.L_92:
        /*002c*/ 	.word	0x00000000
        /*0030*/ 	.short	0x0000
        /*0032*/ 	.short	0x0000
        /*0034*/ 	.byte	0x00, 0xf5, 0x21, 0x00


	//----- nvinfo : EIATTR_SPARSE_MMA_MASK
	.align		4
.L_93:
        /*0038*/ 	.byte	0x03, 0x50
        /*003a*/ 	.short	0x0000


	//----- nvinfo : EIATTR_MAXREG_COUNT
	.align		4
        /*003c*/ 	.byte	0x03, 0x1b
        /*003e*/ 	.short	0x00ff


	//----- nvinfo : EIATTR_MERCURY_ISA_VERSION
	.align		4
        /*0040*/ 	.byte	0x03, 0x5f
        /*0042*/ 	.short	0x0101


	//----- nvinfo : EIATTR_VRC_CTA_INIT_COUNT
	.align		4
        /*0044*/ 	.byte	0x02, 0x4a
	.zero		1
	.zero		1


	//----- nvinfo : EIATTR_EXIT_INSTR_OFFSETS
	.align		4
        /*0048*/ 	.byte	0x04, 0x1c
        /*004a*/ 	.short	(.L_95 - .L_94)


	//   ....[0]....
.L_94:
        /*004c*/ 	.word	0x00000100


	//----- nvinfo : EIATTR_CBANK_PARAM_SIZE
	.align		4
.L_95:
        /*0050*/ 	.byte	0x03, 0x19
        /*0052*/ 	.short	0x0018


	//----- nvinfo : EIATTR_PARAM_CBANK
	.align		4
        /*0054*/ 	.byte	0x04, 0x0a
        /*0056*/ 	.short	(.L_97 - .L_96)
	.align		4
.L_96:
        /*0058*/ 	.word	index@(.nv.constant0._Z4add1PfS_S_)
        /*005c*/ 	.short	0x0380
        /*005e*/ 	.short	0x0018


	//----- nvinfo : EIATTR_SW_WAR
	.align		4
.L_97:
        /*0060*/ 	.byte	0x04, 0x36
        /*0062*/ 	.short	(.L_99 - .L_98)
.L_98:
        /*0064*/ 	.word	0x00000008
.L_99:


//--------------------- .nv.callgraph             --------------------------
	.section	.nv.callgraph,"",@"SHT_CUDA_CALLGRAPH"
	.align	4
	.sectionentsize	8
	.align		4
        /*0000*/ 	.word	0x00000000
	.align		4
        /*0004*/ 	.word	0xffffffff
	.align		4
        /*0008*/ 	.word	0x00000000
	.align		4
        /*000c*/ 	.word	0xfffffffe
	.align		4
        /*0010*/ 	.word	0x00000000
	.align		4
        /*0014*/ 	.word	0xfffffffd
	.align		4
        /*0018*/ 	.word	0x00000000
	.align		4
        /*001c*/ 	.word	0xfffffffc


//--------------------- .text._Z4add5PfS_S_       --------------------------
	.section	.text._Z4add5PfS_S_,"ax",@progbits
	.align	128
        .global         _Z4add5PfS_S_
        .type           _Z4add5PfS_S_,@function
        .size           _Z4add5PfS_S_,(.L_x_5 - _Z4add5PfS_S_)
        .other          _Z4add5PfS_S_,@"STO_CUDA_ENTRY STV_DEFAULT"
_Z4add5PfS_S_:
.text._Z4add5PfS_S_:
[----:B------:R-:W-:Y:S01]  /*0000*/  LDC R1, c[0x0][0x37c] ;  /* 0x0000df00ff017b82 */ /* 0x000fe20000000800 */
[----:B------:R-:W0:Y:S07]  /*0010*/  S2R R7, SR_TID.X ;  /* 0x0000000000077919 */ /* 0x000e2e0000002100 */
[----:B------:R-:W0:Y:S01]  /*0020*/  S2UR UR6, SR_CTAID.X ;  /* 0x00000000000679c3 */ /* 0x000e220000002500 */
[----:B------:R-:W1:Y:S07]  /*0030*/  LDCU.64 UR4, c[0x0][0x358] ;  /* 0x00006b00ff0477ac */ /* 0x000e6e0008000a00 */
[----:B------:R-:W0:Y:S08]  /*0040*/  LDC R0, c[0x0][0x360] ;  /* 0x0000d800ff007b82 */ /* 0x000e300000000800 */
[----:B------:R-:W2:Y:S08]  /*0050*/  LDC.64 R2, c[0x0][0x380] ;  /* 0x0000e000ff027b82 */ /* 0x000eb00000000a00 */
[----:B------:R-:W3:Y:S01]  /*0060*/  LDC.64 R4, c[0x0][0x388] ;  /* 0x0000e200ff047b82 */ /* 0x000ee20000000a00 */
[----:B0-----:R-:W-:-:S07]  /*0070*/  IMAD R0, R0, UR6, R7 ;  /* 0x0000000600007c24 */ /* 0x001fce000f8e0207 */
[----:B------:R-:W0:Y:S01]  /*0080*/  LDC.64 R6, c[0x0][0x390] ;  /* 0x0000e400ff067b82 */ /* 0x000e220000000a00 */
[----:B------:R-:W-:-:S05]  /*0090*/  SHF.L.U32 R9, R0, 0x2, RZ ;  /* 0x0000000200097819 */ /* 0x000fca00000006ff */
[----:B--2---:R-:W-:-:S04]  /*00a0*/  IMAD.WIDE R2, R9, 0x4, R2 ;  /* 0x0000000409027825 */ /* 0x004fc800078e0202 */
[C---:B---3--:R-:W-:Y:S02]  /*00b0*/  IMAD.WIDE R4, R9.reuse, 0x4, R4 ;  /* 0x0000000409047825 */ /* 0x048fe400078e0204 */
[----:B-1----:R-:W2:Y:S04]  /*00c0*/  LDG.E R2, desc[UR4][R2.64] ;  /* 0x0000000402027981 */ /* 0x002ea8000c1e1900 */
[----:B------:R-:W2:Y:S01]  /*00d0*/  LDG.E R5, desc[UR4][R4.64] ;  /* 0x0000000404057981 */ /* 0x000ea2000c1e1900 */
[----:B0-----:R-:W-:-:S04]  /*00e0*/  IMAD.WIDE R6, R9, 0x4, R6 ;  /* 0x0000000409067825 */ /* 0x001fc800078e0206 */
[----:B--2---:R-:W-:-:S05]  /*00f0*/  FADD R9, R2, R5 ;  /* 0x0000000502097221 */ /* 0x004fca0000000000 */
[----:B------:R-:W-:Y:S01]  /*0100*/  STG.E desc[UR4][R6.64], R9 ;  /* 0x0000000906007986 */ /* 0x000fe2000c101904 */
[----:B------:R-:W-:Y:S05]  /*0110*/  EXIT ;  /* 0x000000000000794d */ /* 0x000fea0003800000 */
.L_x_0:
[----:B------:R-:W-:-:S00]  /*0120*/  BRA `(.L_x_0) ;  /* 0xfffffffc00fc7947 */ /* 0x000fc0000383ffff */
[----:B------:R-:W-:-:S00]  /*0130*/  NOP ;  /* 0x0000000000007918 */ /* 0x000fc00000000000 */
        /* <DEDUP_REMOVED lines=12> */
.L_x_5:


//--------------------- .text._Z4add4PfS_S_       --------------------------
	.section	.text._Z4add4PfS_S_,"ax",@progbits
	.align	128
        .global         _Z4add4PfS_S_
        .type           _Z4add4PfS_S_,@function
        .size           _Z4add4PfS_S_,(.L_x_6 - _Z4add4PfS_S_)
        .other          _Z4add4PfS_S_,@"STO_CUDA_ENTRY STV_DEFAULT"
_Z4add4PfS_S_:
.text._Z4add4PfS_S_:
        /* <DEDUP_REMOVED lines=9> */
[----:B------:R-:W-:-:S05]  /*0090*/  SHF.R.S32.HI R9, RZ, 0x5, R0 ;  /* 0x00000005ff097819 */ /* 0x000fca0000011400 */
        /* <DEDUP_REMOVED lines=8> */
.L_x_1:
        /* <DEDUP_REMOVED lines=14> */
.L_x_6:


//--------------------- .text._Z4add3PfS_S_       --------------------------
	.section	.text._Z4add3PfS_S_,"ax",@progbits
	.align	128
        .global         _Z4add3PfS_S_
        .type           _Z4add3PfS_S_,@function
        .size           _Z4add3PfS_S_,(.L_x_7 - _Z4add3PfS_S_)
        .other          _Z4add3PfS_S_,@"STO_CUDA_ENTRY STV_DEFAULT"
_Z4add3PfS_S_:
.text._Z4add3PfS_S_:
[----:B------:R-:W-:Y:S01]  /*0000*/  LDC R1, c[0x0][0x37c] ;  /* 0x0000df00ff017b82 */ /* 0x000fe20000000800 */
[----:B------:R-:W0:Y:S07]  /*0010*/  S2R R0, SR_TID.X ;  /* 0x0000000000007919 */ /* 0x000e2e0000002100 */
[----:B------:R-:W1:Y:S01]  /*0020*/  S2UR UR6, SR_CTAID.X ;  /* 0x00000000000679c3 */ /* 0x000e620000002500 */
[----:B------:R-:W2:Y:S07]  /*0030*/  LDCU.64 UR4, c[0x0][0x358] ;  /* 0x00006b00ff0477ac */ /* 0x000eae0008000a00 */
[----:B------:R-:W1:Y:S08]  /*0040*/  LDC R9, c[0x0][0x360] ;  /* 0x0000d800ff097b82 */ /* 0x000e700000000800 */
[----:B------:R-:W3:Y:S08]  /*0050*/  LDC.64 R2, c[0x0][0x380] ;  /* 0x0000e000ff027b82 */ /* 0x000ef00000000a00 */
[----:B------:R-:W4:Y:S01]  /*0060*/  LDC.64 R4, c[0x0][0x388] ;  /* 0x0000e200ff047b82 */ /* 0x000f220000000a00 */
[----:B0-----:R-:W-:-:S07]  /*0070*/  LOP3.LUT R0, R0, 0x1, RZ, 0x3c, !PT ;  /* 0x0000000100007812 */ /* 0x001fce00078e3cff */
[----:B------:R-:W0:Y:S01]  /*0080*/  LDC.64 R6, c[0x0][0x390] ;  /* 0x0000e400ff067b82 */ /* 0x000e220000000a00 */
[----:B-1----:R-:W-:-:S04]  /*0090*/  IMAD R9, R9, UR6, R0 ;  /* 0x0000000609097c24 */ /* 0x002fc8000f8e0200 */
[----:B---3--:R-:W-:-:S06]  /*00a0*/  IMAD.WIDE R2, R9, 0x4, R2 ;  /* 0x0000000409027825 */ /* 0x008fcc00078e0202 */
[----:B--2---:R-:W2:Y:S01]  /*00b0*/  LDG.E R2, desc[UR4][R2.64] ;  /* 0x0000000402027981 */ /* 0x004ea2000c1e1900 */
[----:B----4-:R-:W-:-:S06]  /*00c0*/  IMAD.WIDE R4, R9, 0x4, R4 ;  /* 0x0000000409047825 */ /* 0x010fcc00078e0204 */
[----:B------:R-:W2:Y:S01]  /*00d0*/  LDG.E R5, desc[UR4][R4.64] ;  /* 0x0000000404057981 */ /* 0x000ea2000c1e1900 */
[----:B0-----:R-:W-:-:S04]  /*00e0*/  IMAD.WIDE R6, R9, 0x4, R6 ;  /* 0x0000000409067825 */ /* 0x001fc800078e0206 */
[----:B--2---:R-:W-:-:S05]  /*00f0*/  FADD R9, R2, R5 ;  /* 0x0000000502097221 */ /* 0x004fca0000000000 */
[----:B------:R-:W-:Y:S01]  /*0100*/  STG.E desc[UR4][R6.64], R9 ;  /* 0x0000000906007986 */ /* 0x000fe2000c101904 */
[----:B------:R-:W-:Y:S05]  /*0110*/  EXIT ;  /* 0x000000000000794d */ /* 0x000fea0003800000 */
.L_x_2:
        /* <DEDUP_REMOVED lines=14> */
.L_x_7:


//--------------------- .text._Z4add2PfS_S_       --------------------------
	.section	.text._Z4add2PfS_S_,"ax",@progbits
	.align	128
        .global         _Z4add2PfS_S_
        .type           _Z4add2PfS_S_,@function
        .size           _Z4add2PfS_S_,(.L_x_8 - _Z4add2PfS_S_)
        .other          _Z4add2PfS_S_,@"STO_CUDA_ENTRY STV_DEFAULT"
_Z4add2PfS_S_:
.text._Z4add2PfS_S_:
        /* <DEDUP_REMOVED lines=9> */
[----:B------:R-:W-:-:S05]  /*0090*/  IADD3 R9, PT, PT, R0, 0x1, RZ ;  /* 0x0000000100097810 */ /* 0x000fca0007ffe0ff */
        /* <DEDUP_REMOVED lines=8> */
.L_x_3:
        /* <DEDUP_REMOVED lines=14> */
.L_x_8:


//--------------------- .text._Z4add1PfS_S_       --------------------------
	.section	.text._Z4add1PfS_S_,"ax",@progbits
	.align	128
        .global         _Z4add1PfS_S_
        .type           _Z4add1PfS_S_,@function
        .size           _Z4add1PfS_S_,(.L_x_9 - _Z4add1PfS_S_)
        .other          _Z4add1PfS_S_,@"STO_CUDA_ENTRY STV_DEFAULT"
_Z4add1PfS_S_:
.text._Z4add1PfS_S_:
        /* <DEDUP_REMOVED lines=9> */
[----:B--2---:R-:W-:-:S06]  /*0090*/  IMAD.WIDE R2, R9, 0x4, R2 ;  /* 0x0000000409027825 */ /* 0x004fcc00078e0202 */
[----:B-1----:R-:W2:Y:S01]  /*00a0*/  LDG.E R2, desc[UR4][R2.64] ;  /* 0x0000000402027981 */ /* 0x002ea2000c1e1900 */
[----:B---3--:R-:W-:-:S06]  /*00b0*/  IMAD.WIDE R4, R9, 0x4, R4 ;  /* 0x0000000409047825 */ /* 0x008fcc00078e0204 */
[----:B------:R-:W2:Y:S01]  /*00c0*/  LDG.E R5, desc[UR4][R4.64] ;  /* 0x0000000404057981 */ /* 0x000ea2000c1e1900 */
[----:B0-----:R-:W-:-:S04]  /*00d0*/  IMAD.WIDE R6, R9, 0x4, R6 ;  /* 0x0000000409067825 */ /* 0x001fc800078e0206 */
[----:B--2---:R-:W-:-:S05]  /*00e0*/  FADD R9, R2, R5 ;  /* 0x0000000502097221 */ /* 0x004fca0000000000 */
[----:B------:R-:W-:Y:S01]  /*00f0*/  STG.E desc[UR4][R6.64], R9 ;  /* 0x0000000906007986 */ /* 0x000fe2000c101904 */
[----:B------:R-:W-:Y:S05]  /*0100*/  EXIT ;  /* 0x000000000000794d */ /* 0x000fea0003800000 */
.L_x_4:
        /* <DEDUP_REMOVED lines=15> */
.L_x_9:


//--------------------- .nv.shared.reserved.0     --------------------------
	.section	.nv.shared.reserved.0,"aw",@nobits
	.weak		__nv_reservedSMEM_offset_0_alias
	.size		__nv_reservedSMEM_offset_0_alias, 0, 64
	.other		__nv_reservedSMEM_offset_0_alias,@"STO_CUDA_RESERVED_SHARED STV_DEFAULT"
__nv_reservedSMEM_offset_0_alias:
	.zero		0
	.zero		64


//--------------------- .nv.constant0._Z4add5PfS_S_ --------------------------
	.section	.nv.constant0._Z4add5PfS_S_,"a",@progbits
	.sectionflags	@""
	.align	4
.nv.constant0._Z4add5PfS_S_:
	.zero		920


//--------------------- .nv.constant0._Z4add4PfS_S_ --------------------------
	.section	.nv.constant0._Z4add4PfS_S_,"a",@progbits
	.sectionflags	@""
	.align	4
.nv.constant0._Z4add4PfS_S_:
	.zero		920


//--------------------- .nv.constant0._Z4add3PfS_S_ --------------------------
	.section	.nv.constant0._Z4add3PfS_S_,"a",@progbits
	.sectionflags	@""
	.align	4
.nv.constant0._Z4add3PfS_S_:
	.zero		920


//--------------------- .nv.constant0._Z4add2PfS_S_ --------------------------
	.section	.nv.constant0._Z4add2PfS_S_,"a",@progbits
	.sectionflags	@""
	.align	4
.nv.constant0._Z4add2PfS_S_:
	.zero		920


//--------------------- .nv.constant0._Z4add1PfS_S_ --------------------------
	.section	.nv.constant0._Z4add1PfS_S_,"a",@progbits
	.sectionflags	@""
	.align	4
.nv.constant0._Z4add1PfS_S_:
	.zero		920


//--------------------- SYMBOLS --------------------------

	.type		.nv.reservedSmem.offset0,@object
	.size		.nv.reservedSmem.offset0,0x4
